	.headerflags	@"EF_CUDA_TEXMODE_UNIFIED EF_CUDA_64BIT_ADDRESS EF_CUDA_ACCELERATORS EF_CUDA_SM90 EF_CUDA_VIRTUAL_SM(EF_CUDA_SM90)"
	.elftype	@"ET_EXEC"


//--------------------- .nv.info                  --------------------------
	.section	.nv.info,"",@"SHT_CUDA_INFO"
	.align	4


	//----- nvinfo : EIATTR_REGCOUNT
	.align		4
        /*0000*/ 	.byte	0x04, 0x2f
        /*0002*/ 	.short	(.L_1 - .L_0)
	.align		4
.L_0:
        /*0004*/ 	.word	index@(triton_poi_fused_avg_pool2d_49)
        /*0008*/ 	.word	0x00000020


	//----- nvinfo : EIATTR_MIN_STACK_SIZE
	.align		4
.L_1:
        /*000c*/ 	.byte	0x04, 0x12
        /*000e*/ 	.short	(.L_3 - .L_2)
	.align		4
.L_2:
        /*0010*/ 	.word	index@(triton_poi_fused_avg_pool2d_49)
        /*0014*/ 	.word	0x00000000


	//----- nvinfo : EIATTR_FRAME_SIZE
	.align		4
.L_3:
        /*0018*/ 	.byte	0x04, 0x11
        /*001a*/ 	.short	(.L_5 - .L_4)
	.align		4
.L_4:
        /*001c*/ 	.word	index@(triton_poi_fused_avg_pool2d_49)
        /*0020*/ 	.word	0x00000000


	//----- nvinfo : EIATTR_MIN_STACK_SIZE
	.align		4
.L_5:
        /*0024*/ 	.byte	0x04, 0x12
        /*0026*/ 	.short	(.L_7 - .L_6)
	.align		4
.L_6:
        /*0028*/ 	.word	index@(triton_poi_fused_avg_pool2d_49)
        /*002c*/ 	.word	0x00000000
.L_7:


//--------------------- .nv.info.triton_poi_fused_avg_pool2d_49 --------------------------
	.section	.nv.info.triton_poi_fused_avg_pool2d_49,"",@"SHT_CUDA_INFO"
	.sectionflags	@""
	.align	4


	//----- nvinfo : EIATTR_CUDA_API_VERSION
	.align		4
        /*0000*/ 	.byte	0x04, 0x37
        /*0002*/ 	.short	(.L_9 - .L_8)
.L_8:
        /*0004*/ 	.word	0x0000007c


	//----- nvinfo : EIATTR_KPARAM_INFO
	.align		4
.L_9:
        /*0008*/ 	.byte	0x04, 0x17
        /*000a*/ 	.short	(.L_11 - .L_10)
.L_10:
        /*000c*/ 	.word	0x00000000
        /*0010*/ 	.short	0x0002
        /*0012*/ 	.short	0x0010
        /*0014*/ 	.byte	0x00, 0xf0, 0x11, 0x00


	//----- nvinfo : EIATTR_KPARAM_INFO
	.align		4
.L_11:
        /*0018*/ 	.byte	0x04, 0x17
        /*001a*/ 	.short	(.L_13 - .L_12)
.L_12:
        /*001c*/ 	.word	0x00000000
        /*0020*/ 	.short	0x0001
        /*0022*/ 	.short	0x0008
        /*0024*/ 	.byte	0x00, 0xf4, 0x21, 0x00


	//----- nvinfo : EIATTR_KPARAM_INFO
	.align		4
.L_13:
        /*0028*/ 	.byte	0x04, 0x17
        /*002a*/ 	.short	(.L_15 - .L_14)
.L_14:
        /*002c*/ 	.word	0x00000000
        /*0030*/ 	.short	0x0000
        /*0032*/ 	.short	0x0000
        /*0034*/ 	.byte	0x00, 0xf4, 0x21, 0x00


	//----- nvinfo : EIATTR_SPARSE_MMA_MASK
	.align		4
.L_15:
        /*0038*/ 	.byte	0x03, 0x50
        /*003a*/ 	.short	0x0000


	//----- nvinfo : EIATTR_MAXREG_COUNT
	.align		4
        /*003c*/ 	.byte	0x03, 0x1b
        /*003e*/ 	.short	0x00ff


	//----- nvinfo : EIATTR_EXIT_INSTR_OFFSETS
	.align		4
        /*0040*/ 	.byte	0x04, 0x1c
        /*0042*/ 	.short	(.L_17 - .L_16)


	//   ....[0]....
.L_16:
        /*0044*/ 	.word	0x000007c0


	//----- nvinfo : EIATTR_REQNTID
	.align		4
.L_17:
        /*0048*/ 	.byte	0x04, 0x10
        /*004a*/ 	.short	(.L_19 - .L_18)
.L_18:
        /*004c*/ 	.word	0x00000080
        /*0050*/ 	.word	0x00000001
        /*0054*/ 	.word	0x00000001


	//----- nvinfo : EIATTR_CBANK_PARAM_SIZE
	.align		4
.L_19:
        /*0058*/ 	.byte	0x03, 0x19
        /*005a*/ 	.short	0x0014


	//----- nvinfo : EIATTR_PARAM_CBANK
	.align		4
        /*005c*/ 	.byte	0x04, 0x0a
        /*005e*/ 	.short	(.L_21 - .L_20)
	.align		4
.L_20:
        /*0060*/ 	.word	index@(.nv.constant0.triton_poi_fused_avg_pool2d_49)
        /*0064*/ 	.short	0x0210
        /*0066*/ 	.short	0x0014


	//----- nvinfo : EIATTR_SW_WAR
	.align		4
.L_21:
        /*0068*/ 	.byte	0x04, 0x36
        /*006a*/ 	.short	(.L_23 - .L_22)
.L_22:
        /*006c*/ 	.word	0x00000008
.L_23:


//--------------------- .nv.callgraph             --------------------------
	.section	.nv.callgraph,"",@"SHT_CUDA_CALLGRAPH"
	.align	4
	.sectionentsize	8
	.align		4
        /*0000*/ 	.word	0x00000000
	.align		4
        /*0004*/ 	.word	0xffffffff
	.align		4
        /*0008*/ 	.word	0x00000000
	.align		4
        /*000c*/ 	.word	0xfffffffe
	.align		4
        /*0010*/ 	.word	0x00000000
	.align		4
        /*0014*/ 	.word	0xfffffffd
	.align		4
        /*0018*/ 	.word	0x00000000
	.align		4
        /*001c*/ 	.word	0xfffffffc


//--------------------- .text.triton_poi_fused_avg_pool2d_49 --------------------------
	.section	.text.triton_poi_fused_avg_pool2d_49,"ax",@progbits
	.align	128
        .global         triton_poi_fused_avg_pool2d_49
        .type           triton_poi_fused_avg_pool2d_49,@function
        .size           triton_poi_fused_avg_pool2d_49,(.L_x_1 - triton_poi_fused_avg_pool2d_49)
        .other          triton_poi_fused_avg_pool2d_49,@"STO_CUDA_ENTRY STV_DEFAULT"
triton_poi_fused_avg_pool2d_49:
.text.triton_poi_fused_avg_pool2d_49:
[----:B------:R-:W-:Y:S01]  /*0000*/  LDC R1, c[0x0][0x28] ;  /* 0x00000a00ff017b82 */ /* 0x000fe20000000800 */
[----:B------:R-:W1:Y:S07]  /*0010*/  S2R R0, SR_TID.X ;  /* 0x0000000000007919 */ /* 0x000e6e0000002100 */
[----:B------:R-:W2:Y:S01]  /*0020*/  LDC.64 R20, c[0x0][0x210] ;  /* 0x00008400ff147b82 */ /* 0x000ea20000000a00 */
[----:B------:R-:W-:Y:S01]  /*0030*/  CS2R R28, SRZ ;  /* 0x00000000001c7805 */ /* 0x000fe2000001ff00 */
[----:B------:R-:W-:Y:S01]  /*0040*/  ULDC.64 UR4, c[0x0][0x208] ;  /* 0x0000820000047ab9 */ /* 0x000fe20000000a00 */
[----:B------:R-:W3:Y:S01]  /*0050*/  S2R R3, SR_CTAID.X ;  /* 0x0000000000037919 */ /* 0x000ee20000002500 */
[----:B-1----:R-:W-:-:S05]  /*0060*/  IMAD.SHL.U32 R0, R0, 0x2, RZ ;  /* 0x0000000200007824 */ /* 0x002fca00078e00ff */
[----:B------:R-:W-:-:S05]  /*0070*/  LOP3.LUT R0, R0, 0xfe, RZ, 0xc0, !PT ;  /* 0x000000fe00007812 */ /* 0x000fca00078ec0ff */
[----:B---3--:R-:W-:-:S04]  /*0080*/  IMAD R3, R3, 0x100, R0 ;  /* 0x0000010003037824 */ /* 0x008fc800078e0200 */
[----:B------:R-:W-:-:S04]  /*0090*/  IMAD.HI R0, R3, 0x66666667, RZ ;  /* 0x6666666703007827 */ /* 0x000fc800078e02ff */
[----:B------:R-:W-:Y:S01]  /*00a0*/  VIADD R9, R3, 0xfffff100 ;  /* 0xfffff10003097836 */ /* 0x000fe20000000000 */
[----:B------:R-:W-:-:S03]  /*00b0*/  SHF.R.U32.HI R5, RZ, 0x1f, R0 ;  /* 0x0000001fff057819 */ /* 0x000fc60000011600 */
[----:B--2---:R-:W-:Y:S01]  /*00c0*/  IMAD.WIDE R8, R9, 0x4, R20 ;  /* 0x0000000409087825 */ /* 0x004fe200078e0214 */
[CC--:B------:R-:W-:Y:S02]  /*00d0*/  LEA.HI.SX32 R4, R0.reuse, R5.reuse, 0x17 ;  /* 0x0000000500047211 */ /* 0x0c0fe400078fbaff */
[----:B------:R-:W-:Y:S02]  /*00e0*/  LEA.HI.SX32 R0, R0, R5, 0x16 ;  /* 0x0000000500007211 */ /* 0x000fe400078fb2ff */
[----:B------:R-:W-:Y:S02]  /*00f0*/  LEA.HI R5, R4, R4, RZ, 0x1 ;  /* 0x0000000404057211 */ /* 0x000fe400078f08ff */
[----:B------:R-:W-:Y:S02]  /*0100*/  LEA.HI R2, R0, R0, RZ, 0x1 ;  /* 0x0000000000027211 */ /* 0x000fe400078f08ff */
[----:B------:R-:W-:Y:S02]  /*0110*/  LOP3.LUT R5, R5, 0xfffffffe, RZ, 0xc0, !PT ;  /* 0xfffffffe05057812 */ /* 0x000fe400078ec0ff */
[----:B------:R-:W-:-:S03]  /*0120*/  LOP3.LUT R27, R2, 0xfffffffe, RZ, 0xc0, !PT ;  /* 0xfffffffe021b7812 */ /* 0x000fc600078ec0ff */
[----:B------:R-:W-:Y:S02]  /*0130*/  IMAD.IADD R4, R4, 0x1, -R5 ;  /* 0x0000000104047824 */ /* 0x000fe400078e0a05 */
[----:B------:R-:W-:-:S03]  /*0140*/  IMAD.IADD R27, R0, 0x1, -R27 ;  /* 0x00000001001b7824 */ /* 0x000fc600078e0a1b */
[C---:B------:R-:W-:Y:S02]  /*0150*/  ISETP.GT.AND P0, PT, R4.reuse, RZ, PT ;  /* 0x000000ff0400720c */ /* 0x040fe40003f04270 */
[----:B------:R-:W-:Y:S02]  /*0160*/  ISETP.GT.AND P2, PT, R4, -0x1, PT ;  /* 0xffffffff0400780c */ /* 0x000fe40003f44270 */
[C---:B------:R-:W-:Y:S02]  /*0170*/  ISETP.GT.AND P4, PT, R27.reuse, RZ, P0 ;  /* 0x000000ff1b00720c */ /* 0x040fe40000784270 */
[----:B------:R-:W-:Y:S01]  /*0180*/  ISETP.GT.AND P3, PT, R27, RZ, P2 ;  /* 0x000000ff1b00720c */ /* 0x000fe20001764270 */
[----:B------:R-:W-:Y:S01]  /*0190*/  VIADD R11, R3, 0xfffff600 ;  /* 0xfffff600030b7836 */ /* 0x000fe20000000000 */
[----:B------:R-:W-:-:S03]  /*01a0*/  CS2R R6, SRZ ;  /* 0x0000000000067805 */ /* 0x000fc6000001ff00 */
[----:B------:R-:W-:-:S06]  /*01b0*/  IMAD.WIDE R10, R11, 0x4, R20 ;  /* 0x000000040b0a7825 */ /* 0x000fcc00078e0214 */
[----:B------:R1:W2:Y:S04]  /*01c0*/  @P4 LDG.E.64 R28, desc[UR4][R8.64] ;  /* 0x00000004081c4981 */ /* 0x0002a8000c1e1b00 */
[----:B------:R3:W4:Y:S01]  /*01d0*/  @P3 LDG.E.64 R6, desc[UR4][R10.64] ;  /* 0x000000040a063981 */ /* 0x000722000c1e1b00 */
[----:B------:R-:W-:Y:S02]  /*01e0*/  ISETP.GE.AND P1, PT, R4, 0x1, PT ;  /* 0x000000010400780c */ /* 0x000fe40003f26270 */
[----:B------:R-:W-:Y:S02]  /*01f0*/  CS2R R18, SRZ ;  /* 0x0000000000127805 */ /* 0x000fe4000001ff00 */
[----:B------:R-:W-:Y:S02]  /*0200*/  ISETP.GT.AND P6, PT, R27, -0x1, P0 ;  /* 0xffffffff1b00780c */ /* 0x000fe400007c4270 */
[----:B------:R-:W-:-:S02]  /*0210*/  CS2R R16, SRZ ;  /* 0x0000000000107805 */ /* 0x000fc4000001ff00 */
[----:B------:R-:W-:Y:S01]  /*0220*/  LOP3.LUT R0, R27, R4, RZ, 0xfc, !PT ;  /* 0x000000041b007212 */ /* 0x000fe200078efcff */
[----:B-1----:R-:W-:-:S03]  /*0230*/  VIADD R9, R3, 0xfffffb00 ;  /* 0xfffffb0003097836 */ /* 0x002fc60000000000 */
[----:B------:R-:W-:Y:S01]  /*0240*/  ISETP.GT.AND P5, PT, R0, -0x1, PT ;  /* 0xffffffff0000780c */ /* 0x000fe20003fa4270 */
[----:B------:R-:W-:-:S04]  /*0250*/  IMAD.WIDE R8, R9, 0x4, R20 ;  /* 0x0000000409087825 */ /* 0x000fc800078e0214 */
[----:B------:R-:W-:Y:S01]  /*0260*/  VIADD R2, R4, 0x2 ;  /* 0x0000000204027836 */ /* 0x000fe20000000000 */
[----:B------:R-:W5:Y:S01]  /*0270*/  @P6 LDG.E.64 R16, desc[UR4][R8.64] ;  /* 0x0000000408106981 */ /* 0x000f62000c1e1b00 */
[----:B------:R-:W-:Y:S01]  /*0280*/  CS2R R14, SRZ ;  /* 0x00000000000e7805 */ /* 0x000fe2000001ff00 */
[C---:B------:R-:W-:Y:S02]  /*0290*/  VIADD R23, R3.reuse, 0x500 ;  /* 0x0000050003177836 */ /* 0x040fe40000000000 */
[----:B------:R-:W-:Y:S01]  /*02a0*/  SEL R2, R2, 0x3, !P0 ;  /* 0x0000000302027807 */ /* 0x000fe20004000000 */
[--C-:B------:R-:W-:Y:S01]  /*02b0*/  IMAD.WIDE R24, R3, 0x4, R20.reuse ;  /* 0x0000000403187825 */ /* 0x100fe200078e0214 */
[----:B------:R-:W-:Y:S02]  /*02c0*/  ISETP.LT.AND P0, PT, R27, 0x1, P0 ;  /* 0x000000011b00780c */ /* 0x000fe40000701270 */
[----:B------:R-:W-:Y:S01]  /*02d0*/  CS2R R12, SRZ ;  /* 0x00000000000c7805 */ /* 0x000fe2000001ff00 */
[----:B------:R-:W-:Y:S01]  /*02e0*/  IMAD.WIDE R22, R23, 0x4, R20 ;  /* 0x0000000417167825 */ /* 0x000fe200078e0214 */
[----:B------:R1:W5:Y:S01]  /*02f0*/  @P5 LDG.E.64 R14, desc[UR4][R24.64] ;  /* 0x00000004180e5981 */ /* 0x000362000c1e1b00 */
[----:B---3--:R-:W-:-:S02]  /*0300*/  CS2R R10, SRZ ;  /* 0x00000000000a7805 */ /* 0x008fc4000001ff00 */
[----:B------:R-:W-:Y:S01]  /*0310*/  ISETP.LT.AND P2, PT, R27, 0x1, P2 ;  /* 0x000000011b00780c */ /* 0x000fe20001741270 */
[----:B------:R-:W-:-:S05]  /*0320*/  VIADD R26, R3, 0xa00 ;  /* 0x00000a00031a7836 */ /* 0x000fca0000000000 */
[----:B------:R-:W3:Y:S01]  /*0330*/  @P0 LDG.E.64 R10, desc[UR4][R22.64] ;  /* 0x00000004160a0981 */ /* 0x000ee2000c1e1b00 */
[----:B01----:R-:W-:Y:S01]  /*0340*/  VIADD R25, R3, 0xf00 ;  /* 0x00000f0003197836 */ /* 0x003fe20000000000 */
[----:B--2---:R-:W-:Y:S02]  /*0350*/  SEL R5, R28, RZ, P4 ;  /* 0x000000ff1c057207 */ /* 0x004fe40002000000 */
[----:B------:R-:W-:Y:S02]  /*0360*/  SEL R29, R29, RZ, P4 ;  /* 0x000000ff1d1d7207 */ /* 0x000fe40002000000 */
[----:B------:R-:W-:Y:S02]  /*0370*/  ISETP.GT.AND P4, PT, R27, RZ, !P1 ;  /* 0x000000ff1b00720c */ /* 0x000fe40004f84270 */
[----:B----4-:R-:W-:Y:S01]  /*0380*/  SEL R0, R7, RZ, P3 ;  /* 0x000000ff07007207 */ /* 0x010fe20001800000 */
[----:B------:R-:W-:Y:S01]  /*0390*/  VIADD R7, R27, 0x2 ;  /* 0x000000021b077836 */ /* 0x000fe20000000000 */
[----:B------:R-:W-:-:S02]  /*03a0*/  SEL R6, R6, RZ, P3 ;  /* 0x000000ff06067207 */ /* 0x000fc40001800000 */
[----:B------:R-:W-:-:S04]  /*03b0*/  ISETP.GT.AND P3, PT, R27, RZ, PT ;  /* 0x000000ff1b00720c */ /* 0x000fc80003f64270 */
[----:B------:R-:W-:-:S03]  /*03c0*/  SEL R7, R7, 0x3, !P3 ;  /* 0x0000000307077807 */ /* 0x000fc60005800000 */
[----:B------:R0:W2:Y:S01]  /*03d0*/  @P4 LDG.E.64 R18, desc[UR4][R8.64] ;  /* 0x0000000408124981 */ /* 0x0000a2000c1e1b00 */
[C---:B------:R-:W-:Y:S02]  /*03e0*/  ISETP.GT.AND P3, PT, R27.reuse, -0x1, !P1 ;  /* 0xffffffff1b00780c */ /* 0x040fe40004f64270 */
[----:B------:R-:W-:-:S11]  /*03f0*/  ISETP.LT.AND P1, PT, R27, 0x1, !P1 ;  /* 0x000000011b00780c */ /* 0x000fd60004f21270 */
[----:B------:R1:W4:Y:S01]  /*0400*/  @P3 LDG.E.64 R12, desc[UR4][R22.64] ;  /* 0x00000004160c3981 */ /* 0x000322000c1e1b00 */
[----:B0-----:R-:W-:Y:S01]  /*0410*/  CS2R R8, SRZ ;  /* 0x0000000000087805 */ /* 0x001fe2000001ff00 */
[----:B-1----:R-:W-:-:S04]  /*0420*/  IMAD.WIDE R22, R26, 0x4, R20 ;  /* 0x000000041a167825 */ /* 0x002fc800078e0214 */
[----:B------:R-:W-:Y:S01]  /*0430*/  IMAD.WIDE R20, R25, 0x4, R20 ;  /* 0x0000000419147825 */ /* 0x000fe200078e0214 */
[----:B------:R-:W-:Y:S01]  /*0440*/  CS2R R24, SRZ ;  /* 0x0000000000187805 */ /* 0x000fe2000001ff00 */
[----:B------:R-:W4:Y:S05]  /*0450*/  @P2 LDG.E.64 R8, desc[UR4][R22.64] ;  /* 0x0000000416082981 */ /* 0x000f2a000c1e1b00 */
[----:B------:R-:W4:Y:S01]  /*0460*/  @P1 LDG.E.64 R24, desc[UR4][R20.64] ;  /* 0x0000000414181981 */ /* 0x000f22000c1e1b00 */
[----:B------:R-:W-:-:S04]  /*0470*/  IMAD.IADD R26, R27, 0x1, R4 ;  /* 0x000000011b1a7824 */ /* 0x000fc800078e0204 */
[----:B------:R-:W-:-:S05]  /*0480*/  IMAD R26, R27, R4, -R26 ;  /* 0x000000041b1a7224 */ /* 0x000fca00078e0a1a */
[----:B------:R-:W-:Y:S01]  /*0490*/  IADD3 R26, R7, R26, R2 ;  /* 0x0000001a071a7210 */ /* 0x000fe20007ffe002 */
[----:B------:R-:W-:-:S04]  /*04a0*/  IMAD R27, R27, R2, RZ ;  /* 0x000000021b1b7224 */ /* 0x000fc800078e02ff */
[----:B------:R-:W-:Y:S02]  /*04b0*/  VIADD R26, R26, 0x1 ;  /* 0x000000011a1a7836 */ /* 0x000fe40000000000 */
[----:B------:R-:W-:Y:S01]  /*04c0*/  FADD R0, R29, R0 ;  /* 0x000000001d007221 */ /* 0x000fe20000000000 */
[----:B------:R-:W-:Y:S02]  /*04d0*/  IMAD R4, R4, R7, R27 ;  /* 0x0000000704047224 */ /* 0x000fe400078e021b */
[----:B------:R-:W-:Y:S01]  /*04e0*/  IMAD R7, R7, R2, R26 ;  /* 0x0000000207077224 */ /* 0x000fe200078e021a */
[----:B-----5:R-:W-:Y:S01]  /*04f0*/  SEL R17, R17, RZ, P6 ;  /* 0x000000ff11117207 */ /* 0x020fe20003000000 */
[----:B------:R-:W-:Y:S02]  /*0500*/  FADD R5, R5, R6 ;  /* 0x0000000605057221 */ /* 0x000fe40000000000 */
[----:B------:R-:W-:Y:S01]  /*0510*/  IMAD.IADD R4, R7, 0x1, -R4 ;  /* 0x0000000107047824 */ /* 0x000fe200078e0a04 */
[----:B------:R-:W-:-:S02]  /*0520*/  SEL R16, R16, RZ, P6 ;  /* 0x000000ff10107207 */ /* 0x000fc40003000000 */
[----:B------:R-:W-:Y:S02]  /*0530*/  SEL R14, R14, RZ, P5 ;  /* 0x000000ff0e0e7207 */ /* 0x000fe40002800000 */
[----:B------:R-:W-:Y:S02]  /*0540*/  SEL R15, R15, RZ, P5 ;  /* 0x000000ff0f0f7207 */ /* 0x000fe40002800000 */
[----:B---3--:R-:W-:Y:S02]  /*0550*/  SEL R10, R10, RZ, P0 ;  /* 0x000000ff0a0a7207 */ /* 0x008fe40000000000 */
[----:B------:R-:W-:Y:S02]  /*0560*/  SEL R11, R11, RZ, P0 ;  /* 0x000000ff0b0b7207 */ /* 0x000fe40000000000 */
[----:B--2---:R-:W-:Y:S02]  /*0570*/  SEL R19, R19, RZ, P4 ;  /* 0x000000ff13137207 */ /* 0x004fe40002000000 */
[----:B------:R-:W-:-:S03]  /*0580*/  SEL R18, R18, RZ, P4 ;  /* 0x000000ff12127207 */ /* 0x000fc60002000000 */
[----:B------:R-:W-:Y:S02]  /*0590*/  FADD R0, R0, R19 ;  /* 0x0000001300007221 */ /* 0x000fe40000000000 */
[----:B------:R-:W-:Y:S02]  /*05a0*/  FADD R5, R5, R18 ;  /* 0x0000001205057221 */ /* 0x000fe40000000000 */
[----:B------:R-:W-:Y:S01]  /*05b0*/  FADD R2, R0, R17 ;  /* 0x0000001100027221 */ /* 0x000fe20000000000 */
[----:B------:R-:W-:Y:S01]  /*05c0*/  I2FP.F32.S32 R0, R4 ;  /* 0x0000000400007245 */ /* 0x000fe20000201400 */
[----:B------:R-:W-:-:S03]  /*05d0*/  FADD R5, R5, R16 ;  /* 0x0000001005057221 */ /* 0x000fc60000000000 */
[----:B------:R-:W-:Y:S01]  /*05e0*/  FSETP.GT.AND P4, PT, |R0|, 8.50705917302346158658e+37, PT ;  /* 0x7e8000000000780b */ /* 0x000fe20003f84200 */
[----:B------:R-:W-:Y:S01]  /*05f0*/  FADD R5, R5, R14 ;  /* 0x0000000e05057221 */ /* 0x000fe20000000000 */
[----:B----4-:R-:W-:Y:S02]  /*0600*/  SEL R12, R12, RZ, P3 ;  /* 0x000000ff0c0c7207 */ /* 0x010fe40001800000 */
[----:B------:R-:W-:Y:S02]  /*0610*/  SEL R13, R13, RZ, P3 ;  /* 0x000000ff0d0d7207 */ /* 0x000fe40001800000 */
[----:B------:R-:W-:Y:S01]  /*0620*/  FSETP.GEU.AND P3, PT, |R0|, 1.175494350822287508e-38, PT ;  /* 0x008000000000780b */ /* 0x000fe20003f6e200 */
[----:B------:R-:W-:Y:S01]  /*0630*/  FADD R5, R5, R12 ;  /* 0x0000000c05057221 */ /* 0x000fe20000000000 */
[----:B------:R-:W-:-:S03]  /*0640*/  FADD R2, R2, R15 ;  /* 0x0000000f02027221 */ /* 0x000fc60000000000 */
[----:B------:R-:W-:Y:S01]  /*0650*/  FADD R7, R5, R10 ;  /* 0x0000000a05077221 */ /* 0x000fe20000000000 */
[----:B------:R-:W-:Y:S01]  /*0660*/  FADD R2, R2, R13 ;  /* 0x0000000d02027221 */ /* 0x000fe20000000000 */
[----:B------:R-:W-:Y:S01]  /*0670*/  @P4 FMUL R0, R0, 0.25 ;  /* 0x3e80000000004820 */ /* 0x000fe20000400000 */
[----:B------:R-:W0:Y:S01]  /*0680*/  LDC.64 R4, c[0x0][0x218] ;  /* 0x00008600ff047b82 */ /* 0x000e220000000a00 */
[----:B------:R-:W-:Y:S01]  /*0690*/  SEL R8, R8, RZ, P2 ;  /* 0x000000ff08087207 */ /* 0x000fe20001000000 */
[----:B------:R-:W-:Y:S01]  /*06a0*/  FADD R2, R2, R11 ;  /* 0x0000000b02027221 */ /* 0x000fe20000000000 */
[----:B------:R-:W-:Y:S02]  /*06b0*/  SEL R9, R9, RZ, P2 ;  /* 0x000000ff09097207 */ /* 0x000fe40001000000 */
[----:B------:R-:W-:Y:S01]  /*06c0*/  @!P3 FMUL R0, R0, 16777216 ;  /* 0x4b8000000000b820 */ /* 0x000fe20000400000 */
[----:B------:R-:W-:Y:S01]  /*06d0*/  SEL R24, R24, RZ, P1 ;  /* 0x000000ff18187207 */ /* 0x000fe20000800000 */
[----:B------:R-:W-:Y:S01]  /*06e0*/  FADD R7, R7, R8 ;  /* 0x0000000807077221 */ /* 0x000fe20000000000 */
[----:B------:R-:W-:Y:S01]  /*06f0*/  SEL R25, R25, RZ, P1 ;  /* 0x000000ff19197207 */ /* 0x000fe20000800000 */
[----:B------:R-:W-:-:S02]  /*0700*/  FADD R2, R2, R9 ;  /* 0x0000000902027221 */ /* 0x000fc40000000000 */
[----:B------:R-:W1:Y:S01]  /*0710*/  MUFU.RCP R0, R0 ;  /* 0x0000000000007308 */ /* 0x000e620000001000 */
[----:B------:R-:W-:Y:S01]  /*0720*/  FADD R24, R7, R24 ;  /* 0x0000001807187221 */ /* 0x000fe20000000000 */
[----:B------:R-:W-:-:S03]  /*0730*/  FADD R25, R2, R25 ;  /* 0x0000001902197221 */ /* 0x000fc60000000000 */
[----:B------:R-:W-:Y:S01]  /*0740*/  @P4 FMUL R24, R24, 0.25 ;  /* 0x3e80000018184820 */ /* 0x000fe20000400000 */
[----:B------:R-:W-:-:S03]  /*0750*/  @P4 FMUL R25, R25, 0.25 ;  /* 0x3e80000019194820 */ /* 0x000fc60000400000 */
[----:B------:R-:W-:Y:S01]  /*0760*/  @!P3 FMUL R24, R24, 16777216 ;  /* 0x4b8000001818b820 */ /* 0x000fe20000400000 */
[----:B------:R-:W-:Y:S01]  /*0770*/  @!P3 FMUL R25, R25, 16777216 ;  /* 0x4b8000001919b820 */ /* 0x000fe20000400000 */
[----:B0-----:R-:W-:-:S04]  /*0780*/  IMAD.WIDE R4, R3, 0x4, R4 ;  /* 0x0000000403047825 */ /* 0x001fc800078e0204 */
[C---:B-1----:R-:W-:Y:S01]  /*0790*/  FMUL R24, R0.reuse, R24 ;  /* 0x0000001800187220 */ /* 0x042fe20000400000 */
[----:B------:R-:W-:-:S05]  /*07a0*/  FMUL R25, R0, R25 ;  /* 0x0000001900197220 */ /* 0x000fca0000400000 */
[----:B------:R-:W-:Y:S01]  /*07b0*/  STG.E.64 desc[UR4][R4.64], R24 ;  /* 0x0000001804007986 */ /* 0x000fe2000c101b04 */
[----:B------:R-:W-:Y:S05]  /*07c0*/  EXIT ;  /* 0x000000000000794d */ /* 0x000fea0003800000 */
.L_x_0:
[----:B------:R-:W-:-:S00]  /*07d0*/  BRA `(.L_x_0) ;  /* 0xfffffffc00fc7947 */ /* 0x000fc0000383ffff */
[----:B------:R-:W-:-:S00]  /*07e0*/  NOP ;  /* 0x0000000000007918 */ /* 0x000fc00000000000 */
        /* <DEDUP_REMOVED lines=9> */
.L_x_1:


//--------------------- .nv.constant0.triton_poi_fused_avg_pool2d_49 --------------------------
	.section	.nv.constant0.triton_poi_fused_avg_pool2d_49,"a",@progbits
	.sectionflags	@""
	.align	4
.nv.constant0.triton_poi_fused_avg_pool2d_49:
	.zero		548
